	.headerflags	@"EF_CUDA_TEXMODE_UNIFIED EF_CUDA_64BIT_ADDRESS EF_CUDA_ACCELERATORS EF_CUDA_SM90 EF_CUDA_VIRTUAL_SM(EF_CUDA_SM90)"
	.elftype	@"ET_EXEC"


//--------------------- .nv.info                  --------------------------
	.section	.nv.info,"",@"SHT_CUDA_INFO"
	.align	4


	//----- nvinfo : EIATTR_REGCOUNT
	.align		4
        /*0000*/ 	.byte	0x04, 0x2f
        /*0002*/ 	.short	(.L_1 - .L_0)
	.align		4
.L_0:
        /*0004*/ 	.word	index@(triton_poi_fused_cat_18)
        /*0008*/ 	.word	0x0000001e


	//----- nvinfo : EIATTR_MIN_STACK_SIZE
	.align		4
.L_1:
        /*000c*/ 	.byte	0x04, 0x12
        /*000e*/ 	.short	(.L_3 - .L_2)
	.align		4
.L_2:
        /*0010*/ 	.word	index@(triton_poi_fused_cat_18)
        /*0014*/ 	.word	0x00000000


	//----- nvinfo : EIATTR_FRAME_SIZE
	.align		4
.L_3:
        /*0018*/ 	.byte	0x04, 0x11
        /*001a*/ 	.short	(.L_5 - .L_4)
	.align		4
.L_4:
        /*001c*/ 	.word	index@(triton_poi_fused_cat_18)
        /*0020*/ 	.word	0x00000000


	//----- nvinfo : EIATTR_MIN_STACK_SIZE
	.align		4
.L_5:
        /*0024*/ 	.byte	0x04, 0x12
        /*0026*/ 	.short	(.L_7 - .L_6)
	.align		4
.L_6:
        /*0028*/ 	.word	index@(triton_poi_fused_cat_18)
        /*002c*/ 	.word	0x00000000
.L_7:


//--------------------- .nv.info.triton_poi_fused_cat_18 --------------------------
	.section	.nv.info.triton_poi_fused_cat_18,"",@"SHT_CUDA_INFO"
	.sectionflags	@""
	.align	4


	//----- nvinfo : EIATTR_CUDA_API_VERSION
	.align		4
        /*0000*/ 	.byte	0x04, 0x37
        /*0002*/ 	.short	(.L_9 - .L_8)
.L_8:
        /*0004*/ 	.word	0x0000007c


	//----- nvinfo : EIATTR_KPARAM_INFO
	.align		4
.L_9:
        /*0008*/ 	.byte	0x04, 0x17
        /*000a*/ 	.short	(.L_11 - .L_10)
.L_10:
        /*000c*/ 	.word	0x00000000
        /*0010*/ 	.short	0x0009
        /*0012*/ 	.short	0x0048
        /*0014*/ 	.byte	0x00, 0xf0, 0x11, 0x00


	//----- nvinfo : EIATTR_KPARAM_INFO
	.align		4
.L_11:
        /*0018*/ 	.byte	0x04, 0x17
        /*001a*/ 	.short	(.L_13 - .L_12)
.L_12:
        /*001c*/ 	.word	0x00000000
        /*0020*/ 	.short	0x0008
        /*0022*/ 	.short	0x0040
        /*0024*/ 	.byte	0x00, 0xf4, 0x21, 0x00


	//----- nvinfo : EIATTR_KPARAM_INFO
	.align		4
.L_13:
        /*0028*/ 	.byte	0x04, 0x17
        /*002a*/ 	.short	(.L_15 - .L_14)
.L_14:
        /*002c*/ 	.word	0x00000000
        /*0030*/ 	.short	0x0007
        /*0032*/ 	.short	0x0038
        /*0034*/ 	.byte	0x00, 0xf4, 0x21, 0x00


	//----- nvinfo : EIATTR_KPARAM_INFO
	.align		4
.L_15:
        /*0038*/ 	.byte	0x04, 0x17
        /*003a*/ 	.short	(.L_17 - .L_16)
.L_16:
        /*003c*/ 	.word	0x00000000
        /*0040*/ 	.short	0x0006
        /*0042*/ 	.short	0x0030
        /*0044*/ 	.byte	0x00, 0xf4, 0x21, 0x00


	//----- nvinfo : EIATTR_KPARAM_INFO
	.align		4
.L_17:
        /*0048*/ 	.byte	0x04, 0x17
        /*004a*/ 	.short	(.L_19 - .L_18)
.L_18:
        /*004c*/ 	.word	0x00000000
        /*0050*/ 	.short	0x0005
        /*0052*/ 	.short	0x0028
        /*0054*/ 	.byte	0x00, 0xf4, 0x21, 0x00


	//----- nvinfo : EIATTR_KPARAM_INFO
	.align		4
.L_19:
        /*0058*/ 	.byte	0x04, 0x17
        /*005a*/ 	.short	(.L_21 - .L_20)
.L_20:
        /*005c*/ 	.word	0x00000000
        /*0060*/ 	.short	0x0004
        /*0062*/ 	.short	0x0020
        /*0064*/ 	.byte	0x00, 0xf4, 0x21, 0x00


	//----- nvinfo : EIATTR_KPARAM_INFO
	.align		4
.L_21:
        /*0068*/ 	.byte	0x04, 0x17
        /*006a*/ 	.short	(.L_23 - .L_22)
.L_22:
        /*006c*/ 	.word	0x00000000
        /*0070*/ 	.short	0x0003
        /*0072*/ 	.short	0x0018
        /*0074*/ 	.byte	0x00, 0xf4, 0x21, 0x00


	//----- nvinfo : EIATTR_KPARAM_INFO
	.align		4
.L_23:
        /*0078*/ 	.byte	0x04, 0x17
        /*007a*/ 	.short	(.L_25 - .L_24)
.L_24:
        /*007c*/ 	.word	0x00000000
        /*0080*/ 	.short	0x0002
        /*0082*/ 	.short	0x0010
        /*0084*/ 	.byte	0x00, 0xf4, 0x21, 0x00


	//----- nvinfo : EIATTR_KPARAM_INFO
	.align		4
.L_25:
        /*0088*/ 	.byte	0x04, 0x17
        /*008a*/ 	.short	(.L_27 - .L_26)
.L_26:
        /*008c*/ 	.word	0x00000000
        /*0090*/ 	.short	0x0001
        /*0092*/ 	.short	0x0008
        /*0094*/ 	.byte	0x00, 0xf4, 0x21, 0x00


	//----- nvinfo : EIATTR_KPARAM_INFO
	.align		4
.L_27:
        /*0098*/ 	.byte	0x04, 0x17
        /*009a*/ 	.short	(.L_29 - .L_28)
.L_28:
        /*009c*/ 	.word	0x00000000
        /*00a0*/ 	.short	0x0000
        /*00a2*/ 	.short	0x0000
        /*00a4*/ 	.byte	0x00, 0xf4, 0x21, 0x00


	//----- nvinfo : EIATTR_SPARSE_MMA_MASK
	.align		4
.L_29:
        /*00a8*/ 	.byte	0x03, 0x50
        /*00aa*/ 	.short	0x0000


	//----- nvinfo : EIATTR_MAXREG_COUNT
	.align		4
        /*00ac*/ 	.byte	0x03, 0x1b
        /*00ae*/ 	.short	0x00ff


	//----- nvinfo : EIATTR_EXIT_INSTR_OFFSETS
	.align		4
        /*00b0*/ 	.byte	0x04, 0x1c
        /*00b2*/ 	.short	(.L_31 - .L_30)


	//   ....[0]....
.L_30:
        /*00b4*/ 	.word	0x00000960


	//----- nvinfo : EIATTR_REQNTID
	.align		4
.L_31:
        /*00b8*/ 	.byte	0x04, 0x10
        /*00ba*/ 	.short	(.L_33 - .L_32)
.L_32:
        /*00bc*/ 	.word	0x00000080
        /*00c0*/ 	.word	0x00000001
        /*00c4*/ 	.word	0x00000001


	//----- nvinfo : EIATTR_CBANK_PARAM_SIZE
	.align		4
.L_33:
        /*00c8*/ 	.byte	0x03, 0x19
        /*00ca*/ 	.short	0x004c


	//----- nvinfo : EIATTR_PARAM_CBANK
	.align		4
        /*00cc*/ 	.byte	0x04, 0x0a
        /*00ce*/ 	.short	(.L_35 - .L_34)
	.align		4
.L_34:
        /*00d0*/ 	.word	index@(.nv.constant0.triton_poi_fused_cat_18)
        /*00d4*/ 	.short	0x0210
        /*00d6*/ 	.short	0x004c


	//----- nvinfo : EIATTR_SW_WAR
	.align		4
.L_35:
        /*00d8*/ 	.byte	0x04, 0x36
        /*00da*/ 	.short	(.L_37 - .L_36)
.L_36:
        /*00dc*/ 	.word	0x00000008
.L_37:


//--------------------- .nv.callgraph             --------------------------
	.section	.nv.callgraph,"",@"SHT_CUDA_CALLGRAPH"
	.align	4
	.sectionentsize	8
	.align		4
        /*0000*/ 	.word	0x00000000
	.align		4
        /*0004*/ 	.word	0xffffffff
	.align		4
        /*0008*/ 	.word	0x00000000
	.align		4
        /*000c*/ 	.word	0xfffffffe
	.align		4
        /*0010*/ 	.word	0x00000000
	.align		4
        /*0014*/ 	.word	0xfffffffd
	.align		4
        /*0018*/ 	.word	0x00000000
	.align		4
        /*001c*/ 	.word	0xfffffffc


//--------------------- .text.triton_poi_fused_cat_18 --------------------------
	.section	.text.triton_poi_fused_cat_18,"ax",@progbits
	.align	128
        .global         triton_poi_fused_cat_18
        .type           triton_poi_fused_cat_18,@function
        .size           triton_poi_fused_cat_18,(.L_x_1 - triton_poi_fused_cat_18)
        .other          triton_poi_fused_cat_18,@"STO_CUDA_ENTRY STV_DEFAULT"
triton_poi_fused_cat_18:
.text.triton_poi_fused_cat_18:
[----:B------:R-:W-:Y:S01]  /*0000*/  LDC R1, c[0x0][0x28] ;  /* 0x00000a00ff017b82 */ /* 0x000fe20000000800 */
[----:B------:R-:W1:Y:S07]  /*0010*/  S2R R0, SR_TID.X ;  /* 0x0000000000007919 */ /* 0x000e6e0000002100 */
[----:B------:R-:W2:Y:S01]  /*0020*/  LDC.64 R4, c[0x0][0x218] ;  /* 0x00008600ff047b82 */ /* 0x000ea20000000a00 */
[----:B------:R-:W-:Y:S01]  /*0030*/  CS2R R14, SRZ ;  /* 0x00000000000e7805 */ /* 0x000fe2000001ff00 */
[----:B------:R-:W-:Y:S01]  /*0040*/  ULDC.64 UR4, c[0x0][0x208] ;  /* 0x0000820000047ab9 */ /* 0x000fe20000000a00 */
[----:B------:R-:W3:Y:S05]  /*0050*/  S2R R3, SR_CTAID.X ;  /* 0x0000000000037919 */ /* 0x000eea0000002500 */
[----:B------:R-:W4:Y:S08]  /*0060*/  LDC.64 R8, c[0x0][0x220] ;  /* 0x00008800ff087b82 */ /* 0x000f300000000a00 */
[----:B------:R-:W5:Y:S01]  /*0070*/  LDC.64 R16, c[0x0][0x230] ;  /* 0x00008c00ff107b82 */ /* 0x000f620000000a00 */
[----:B------:R-:W-:Y:S01]  /*0080*/  CS2R R10, SRZ ;  /* 0x00000000000a7805 */ /* 0x000fe2000001ff00 */
[----:B------:R-:W-:Y:S01]  /*0090*/  ULDC.64 UR6, c[0x0][0x228] ;  /* 0x00008a0000067ab9 */ /* 0x000fe20000000a00 */
[----:B-1----:R-:W-:-:S05]  /*00a0*/  IMAD.SHL.U32 R0, R0, 0x2, RZ ;  /* 0x0000000200007824 */ /* 0x002fca00078e00ff */
[----:B------:R-:W-:-:S05]  /*00b0*/  LOP3.LUT R0, R0, 0xfe, RZ, 0xc0, !PT ;  /* 0x000000fe00007812 */ /* 0x000fca00078ec0ff */
[----:B---3--:R-:W-:-:S05]  /*00c0*/  IMAD R2, R3, 0x100, R0 ;  /* 0x0000010003027824 */ /* 0x008fca00078e0200 */
[----:B------:R-:W-:-:S04]  /*00d0*/  SHF.R.S32.HI R19, RZ, 0x1f, R2 ;  /* 0x0000001fff137819 */ /* 0x000fc80000011402 */
[CC--:B------:R-:W-:Y:S02]  /*00e0*/  LEA.HI R0, R19.reuse, R2.reuse, RZ, 0x4 ;  /* 0x0000000213007211 */ /* 0x0c0fe400078f20ff */
[----:B------:R-:W-:Y:S02]  /*00f0*/  LEA.HI R3, R19, R2, RZ, 0x2 ;  /* 0x0000000213037211 */ /* 0x000fe400078f10ff */
[--C-:B------:R-:W-:Y:S02]  /*0100*/  SHF.R.S32.HI R13, RZ, 0x4, R0.reuse ;  /* 0x00000004ff0d7819 */ /* 0x100fe40000011400 */
[----:B------:R-:W-:Y:S02]  /*0110*/  SHF.R.S32.HI R6, RZ, 0x1f, R0 ;  /* 0x0000001fff067819 */ /* 0x000fe40000011400 */
[----:B------:R-:W-:Y:S02]  /*0120*/  SHF.R.S32.HI R12, RZ, 0x2, R3 ;  /* 0x00000002ff0c7819 */ /* 0x000fe40000011403 */
[----:B------:R-:W-:-:S02]  /*0130*/  LEA.HI R6, R6, R13, RZ, 0x6 ;  /* 0x0000000d06067211 */ /* 0x000fc400078f30ff */
[----:B------:R-:W-:Y:S02]  /*0140*/  LEA.HI R7, R12, R12, RZ, 0x2 ;  /* 0x0000000c0c077211 */ /* 0x000fe400078f10ff */
[----:B------:R-:W-:Y:S02]  /*0150*/  LOP3.LUT R6, R6, 0xffffffc0, RZ, 0xc0, !PT ;  /* 0xffffffc006067812 */ /* 0x000fe400078ec0ff */
[----:B------:R-:W-:Y:S02]  /*0160*/  LOP3.LUT R7, R7, 0xfffffffc, RZ, 0xc0, !PT ;  /* 0xfffffffc07077812 */ /* 0x000fe400078ec0ff */
[----:B------:R-:W-:Y:S01]  /*0170*/  LOP3.LUT R3, R3, 0xfffffffc, RZ, 0xc0, !PT ;  /* 0xfffffffc03037812 */ /* 0x000fe200078ec0ff */
[----:B------:R-:W-:Y:S02]  /*0180*/  IMAD.IADD R13, R13, 0x1, -R6 ;  /* 0x000000010d0d7824 */ /* 0x000fe400078e0a06 */
[----:B------:R-:W-:-:S03]  /*0190*/  IMAD.IADD R12, R12, 0x1, -R7 ;  /* 0x000000010c0c7824 */ /* 0x000fc600078e0a07 */
[----:B------:R-:W-:Y:S01]  /*01a0*/  ISETP.GE.AND P0, PT, R13, 0x20, PT ;  /* 0x000000200d00780c */ /* 0x000fe20003f06270 */
[----:B--2---:R-:W-:Y:S01]  /*01b0*/  IMAD.WIDE R20, R12, 0x8, R4 ;  /* 0x000000080c147825 */ /* 0x004fe200078e0204 */
[----:B------:R-:W-:-:S03]  /*01c0*/  CS2R R4, SRZ ;  /* 0x0000000000047805 */ /* 0x000fc6000001ff00 */
[----:B------:R-:W-:Y:S01]  /*01d0*/  IMAD.IADD R3, R2, 0x1, -R3 ;  /* 0x0000000102037824 */ /* 0x000fe200078e0a03 */
[----:B------:R-:W-:-:S07]  /*01e0*/  CS2R R6, SRZ ;  /* 0x0000000000067805 */ /* 0x000fce000001ff00 */
[----:B------:R-:W2:Y:S01]  /*01f0*/  @!P0 LDG.E.EL.64 R14, desc[UR4][R20.64] ;  /* 0x00000004140e8981 */ /* 0x000ea2000c2e1b00 */
[----:B----4-:R-:W-:Y:S01]  /*0200*/  IMAD.WIDE R22, R3, 0x8, R8 ;  /* 0x0000000803167825 */ /* 0x010fe200078e0208 */
[----:B------:R-:W-:-:S04]  /*0210*/  CS2R R8, SRZ ;  /* 0x0000000000087805 */ /* 0x000fc8000001ff00 */
[----:B------:R-:W3:Y:S01]  /*0220*/  @!P0 LDG.E.EL.128 R4, desc[UR4][R22.64] ;  /* 0x0000000416048981 */ /* 0x000ee2000c2e1d00 */
[----:B-----5:R-:W-:-:S05]  /*0230*/  IMAD.WIDE R16, R3, 0x8, R16 ;  /* 0x0000000803107825 */ /* 0x020fca00078e0210 */
[----:B------:R1:W4:Y:S01]  /*0240*/  @!P0 LDG.E.EL.128 R8, desc[UR4][R16.64] ;  /* 0x0000000410088981 */ /* 0x000322000c2e1d00 */
[----:B------:R-:W-:-:S04]  /*0250*/  LEA.HI R19, R19, R2, RZ, 0xa ;  /* 0x0000000213137211 */ /* 0x000fc800078f50ff */
[----:B------:R-:W-:Y:S02]  /*0260*/  LOP3.LUT R26, R19, 0xfffffc00, RZ, 0xc0, !PT ;  /* 0xfffffc00131a7812 */ /* 0x000fe400078ec0ff */
[----:B--2---:R-:W-:Y:S02]  /*0270*/  SEL R20, R15, RZ, !P0 ;  /* 0x000000ff0f147207 */ /* 0x004fe40004000000 */
[----:B------:R-:W-:Y:S02]  /*0280*/  SEL R18, R14, RZ, !P0 ;  /* 0x000000ff0e127207 */ /* 0x000fe40004000000 */
[----:B------:R-:W-:Y:S02]  /*0290*/  SHF.R.U32.HI R15, RZ, 0x1e, R20 ;  /* 0x0000001eff0f7819 */ /* 0x000fe40000011614 */
[----:B---3--:R-:W-:Y:S02]  /*02a0*/  SEL R23, R5, RZ, !P0 ;  /* 0x000000ff05177207 */ /* 0x008fe40004000000 */
[----:B------:R-:W-:-:S02]  /*02b0*/  LOP3.LUT R15, R15, 0x2, RZ, 0xc0, !PT ;  /* 0x000000020f0f7812 */ /* 0x000fc400078ec0ff */
[----:B------:R-:W-:Y:S02]  /*02c0*/  SEL R5, R6, RZ, !P0 ;  /* 0x000000ff06057207 */ /* 0x000fe40004000000 */
[----:B------:R-:W-:Y:S02]  /*02d0*/  IADD3 R24, P1, R15, R18, RZ ;  /* 0x000000120f187210 */ /* 0x000fe40007f3e0ff */
[----:B------:R-:W-:Y:S02]  /*02e0*/  SEL R18, R7, RZ, !P0 ;  /* 0x000000ff07127207 */ /* 0x000fe40004000000 */
[----:B------:R-:W-:Y:S01]  /*02f0*/  SEL R14, R4, RZ, !P0 ;  /* 0x000000ff040e7207 */ /* 0x000fe20004000000 */
[----:B------:R-:W-:Y:S01]  /*0300*/  IMAD.X R7, RZ, RZ, R20, P1 ;  /* 0x000000ffff077224 */ /* 0x000fe200008e0614 */
[----:B------:R-:W-:Y:S01]  /*0310*/  SHF.R.U32.HI R21, RZ, 0x1c, R23 ;  /* 0x0000001cff157819 */ /* 0x000fe20000011617 */
[----:B------:R-:W-:Y:S01]  /*0320*/  IMAD.SHL.U32 R6, R24, 0x8, RZ ;  /* 0x0000000818067824 */ /* 0x000fe200078e00ff */
[----:B-1----:R-:W-:-:S02]  /*0330*/  LEA R17, P1, R5, UR6, 0x2 ;  /* 0x0000000605117c11 */ /* 0x002fc4000f8210ff */
[----:B------:R-:W-:Y:S02]  /*0340*/  LEA R16, P2, R14, UR6, 0x2 ;  /* 0x000000060e107c11 */ /* 0x000fe4000f8410ff */
[----:B------:R-:W-:Y:S02]  /*0350*/  LOP3.LUT R21, R21, 0x8, RZ, 0xc0, !PT ;  /* 0x0000000815157812 */ /* 0x000fe400078ec0ff */
[--C-:B------:R-:W-:Y:S02]  /*0360*/  SHF.R.U32.HI R15, RZ, 0x1c, R18.reuse ;  /* 0x0000001cff0f7819 */ /* 0x100fe40000011612 */
[----:B------:R-:W-:Y:S02]  /*0370*/  LEA.HI.X R5, R5, UR7, R18, 0x2, P1 ;  /* 0x0000000705057c11 */ /* 0x000fe400088f1412 */
[----:B----4-:R-:W-:Y:S02]  /*0380*/  SEL R20, R9, RZ, !P0 ;  /* 0x000000ff09147207 */ /* 0x010fe40004000000 */
[----:B------:R-:W-:-:S02]  /*0390*/  SEL R18, R11, RZ, !P0 ;  /* 0x000000ff0b127207 */ /* 0x000fc40004000000 */
[----:B------:R-:W-:Y:S02]  /*03a0*/  SHF.L.U64.HI R4, R24, 0x3, R7 ;  /* 0x0000000318047819 */ /* 0x000fe40000010207 */
[----:B------:R-:W-:Y:S02]  /*03b0*/  LEA.HI.X R7, R14, UR7, R23, 0x2, P2 ;  /* 0x000000070e077c11 */ /* 0x000fe400090f1417 */
[----:B------:R-:W-:Y:S02]  /*03c0*/  IADD3 R16, P4, P3, R6, R16, R21 ;  /* 0x0000001006107210 */ /* 0x000fe40007b9e015 */
[----:B------:R-:W-:Y:S02]  /*03d0*/  SEL R23, R8, RZ, !P0 ;  /* 0x000000ff08177207 */ /* 0x000fe40004000000 */
[----:B------:R-:W-:Y:S02]  /*03e0*/  SEL R21, R10, RZ, !P0 ;  /* 0x000000ff0a157207 */ /* 0x000fe40004000000 */
[----:B------:R-:W-:-:S02]  /*03f0*/  SHF.R.U32.HI R11, RZ, 0x1c, R20 ;  /* 0x0000001cff0b7819 */ /* 0x000fc40000011614 */
[----:B------:R-:W-:Y:S02]  /*0400*/  SHF.R.U32.HI R9, RZ, 0x1c, R18 ;  /* 0x0000001cff097819 */ /* 0x000fe40000011612 */
[----:B------:R-:W-:Y:S02]  /*0410*/  LOP3.LUT R15, R15, 0x8, RZ, 0xc0, !PT ;  /* 0x000000080f0f7812 */ /* 0x000fe400078ec0ff */
[----:B------:R-:W-:Y:S02]  /*0420*/  LEA R10, P5, R23, UR6, 0x2 ;  /* 0x00000006170a7c11 */ /* 0x000fe4000f8a10ff */
[----:B------:R-:W-:Y:S02]  /*0430*/  LEA R8, P6, R21, UR6, 0x2 ;  /* 0x0000000615087c11 */ /* 0x000fe4000f8c10ff */
[----:B------:R-:W-:Y:S02]  /*0440*/  LOP3.LUT R11, R11, 0x8, RZ, 0xc0, !PT ;  /* 0x000000080b0b7812 */ /* 0x000fe400078ec0ff */
[----:B------:R-:W-:-:S02]  /*0450*/  LOP3.LUT R9, R9, 0x8, RZ, 0xc0, !PT ;  /* 0x0000000809097812 */ /* 0x000fc400078ec0ff */
[----:B------:R-:W-:Y:S02]  /*0460*/  IADD3 R14, P2, P1, R6, R17, R15 ;  /* 0x00000011060e7210 */ /* 0x000fe4000795e00f */
[----:B------:R-:W-:Y:S02]  /*0470*/  LEA.HI.X R23, R23, UR7, R20, 0x2, P5 ;  /* 0x0000000717177c11 */ /* 0x000fe4000a8f1414 */
[----:B------:R-:W-:Y:S01]  /*0480*/  LEA.HI.X R21, R21, UR7, R18, 0x2, P6 ;  /* 0x0000000715157c11 */ /* 0x000fe2000b0f1412 */
[----:B------:R-:W-:Y:S01]  /*0490*/  IMAD.MOV.U32 R18, RZ, RZ, RZ ;  /* 0x000000ffff127224 */ /* 0x000fe200078e00ff */
[----:B------:R-:W-:Y:S02]  /*04a0*/  IADD3.X R17, R4, R7, RZ, P4, P3 ;  /* 0x0000000704117210 */ /* 0x000fe400027e64ff */
[----:B------:R-:W-:Y:S02]  /*04b0*/  CS2R R24, SRZ ;  /* 0x0000000000187805 */ /* 0x000fe4000001ff00 */
[C---:B------:R-:W-:Y:S01]  /*04c0*/  IADD3 R10, P5, P6, R6.reuse, R10, R11 ;  /* 0x0000000a060a7210 */ /* 0x040fe20007ebe00b */
[----:B------:R-:W-:Y:S01]  /*04d0*/  ULDC.64 UR6, c[0x0][0x248] ;  /* 0x0000920000067ab9 */ /* 0x000fe20000000a00 */
[----:B------:R-:W-:-:S02]  /*04e0*/  IADD3 R8, P3, P4, R6, R8, R9 ;  /* 0x0000000806087210 */ /* 0x000fc40007c7e009 */
[C---:B------:R-:W-:Y:S01]  /*04f0*/  IADD3.X R15, R4.reuse, R5, RZ, P2, P1 ;  /* 0x00000005040f7210 */ /* 0x040fe200017e24ff */
[----:B------:R-:W1:Y:S01]  /*0500*/  LDC.64 R6, c[0x0][0x210] ;  /* 0x00008400ff067b82 */ /* 0x000e620000000a00 */
[C---:B------:R-:W-:Y:S02]  /*0510*/  IADD3.X R11, R4.reuse, R23, RZ, P5, P6 ;  /* 0x00000017040b7210 */ /* 0x040fe40002fec4ff */
[----:B------:R-:W-:Y:S01]  /*0520*/  IADD3.X R9, R4, R21, RZ, P3, P4 ;  /* 0x0000001504097210 */ /* 0x000fe20001fe84ff */
[----:B------:R-:W-:Y:S01]  /*0530*/  IMAD.SHL.U32 R21, R13, 0x4, RZ ;  /* 0x000000040d157824 */ /* 0x000fe200078e00ff */
[----:B------:R-:W-:-:S03]  /*0540*/  SHF.R.S32.HI R20, RZ, 0xa, R19 ;  /* 0x0000000aff147819 */ /* 0x000fc60000011413 */
[----:B------:R-:W2:Y:S01]  /*0550*/  LDC.64 R4, c[0x0][0x238] ;  /* 0x00008e00ff047b82 */ /* 0x000ea20000000a00 */
[----:B------:R-:W-:-:S04]  /*0560*/  IMAD.WIDE R16, R21, 0x4, R16 ;  /* 0x0000000415107825 */ /* 0x000fc800078e0210 */
[----:B------:R-:W-:-:S04]  /*0570*/  IMAD.WIDE R14, R21, 0x4, R14 ;  /* 0x00000004150e7825 */ /* 0x000fc800078e020e */
[----:B------:R-:W-:-:S04]  /*0580*/  IMAD.WIDE R10, R21, 0x4, R10 ;  /* 0x00000004150a7825 */ /* 0x000fc800078e020a */
[----:B------:R-:W-:-:S04]  /*0590*/  IMAD.WIDE R8, R21, 0x4, R8 ;  /* 0x0000000415087825 */ /* 0x000fc800078e0208 */
[----:B------:R-:W-:-:S04]  /*05a0*/  IMAD.SHL.U32 R23, R20, 0x80, RZ ;  /* 0x0000008014177824 */ /* 0x000fc800078e00ff */
[----:B------:R-:W-:-:S04]  /*05b0*/  IMAD.WIDE R16, R23, 0x4, R16 ;  /* 0x0000000417107825 */ /* 0x000fc800078e0210 */
[C---:B------:R-:W-:Y:S01]  /*05c0*/  IMAD.WIDE R14, R23.reuse, 0x4, R14 ;  /* 0x00000004170e7825 */ /* 0x040fe200078e020e */
[----:B------:R3:W4:Y:S03]  /*05d0*/  @!P0 LDG.E.EL R18, desc[UR4][R16.64] ;  /* 0x0000000410128981 */ /* 0x000726000c2e1900 */
[----:B------:R-:W-:Y:S01]  /*05e0*/  IMAD.WIDE R10, R23, 0x4, R10 ;  /* 0x00000004170a7825 */ /* 0x000fe200078e020a */
[----:B------:R-:W-:Y:S01]  /*05f0*/  ISETP.GT.AND P1, PT, R13, 0x1f, PT ;  /* 0x0000001f0d00780c */ /* 0x000fe20003f24270 */
[----:B------:R-:W5:Y:S02]  /*0600*/  @!P0 LDG.E.EL R24, desc[UR4][R14.64] ;  /* 0x000000040e188981 */ /* 0x000f64000c2e1900 */
[----:B------:R-:W-:Y:S02]  /*0610*/  IMAD.WIDE R22, R23, 0x4, R8 ;  /* 0x0000000417167825 */ /* 0x000fe400078e0208 */
[----:B------:R-:W1:Y:S01]  /*0620*/  LDC.64 R8, c[0x0][0x240] ;  /* 0x00009000ff087b82 */ /* 0x000e620000000a00 */
[----:B------:R2:W5:Y:S01]  /*0630*/  @!P0 LDG.E.EL R25, desc[UR4][R10.64] ;  /* 0x000000040a198981 */ /* 0x000562000c2e1900 */
[----:B------:R-:W-:-:S02]  /*0640*/  IMAD.SHL.U32 R19, R20, 0x200, RZ ;  /* 0x0000020014137824 */ /* 0x000fc400078e00ff */
[----:B------:R-:W-:-:S03]  /*0650*/  IMAD.MOV.U32 R21, RZ, RZ, RZ ;  /* 0x000000ffff157224 */ /* 0x000fc600078e00ff */
[----:B---3--:R-:W-:Y:S01]  /*0660*/  IADD3 R17, R19, R2, -R26 ;  /* 0x0000000213117210 */ /* 0x008fe20007ffe81a */
[----:B--2---:R-:W-:Y:S01]  /*0670*/  IMAD.WIDE R26, R3, 0x4, R4 ;  /* 0x00000004031a7825 */ /* 0x004fe200078e0204 */
[----:B------:R-:W-:Y:S02]  /*0680*/  LOP3.LUT R3, R0, 0xfffffff0, RZ, 0xc0, !PT ;  /* 0xfffffff000037812 */ /* 0x000fe400078ec0ff */
[----:B------:R-:W-:Y:S01]  /*0690*/  CS2R R4, SRZ ;  /* 0x0000000000047805 */ /* 0x000fe2000001ff00 */
[----:B------:R-:W2:Y:S01]  /*06a0*/  @!P0 LDG.E.EL R21, desc[UR4][R22.64] ;  /* 0x0000000416158981 */ /* 0x000ea2000c2e1900 */
[----:B------:R-:W-:Y:S02]  /*06b0*/  IMAD.SHL.U32 R13, R13, 0x10, RZ ;  /* 0x000000100d0d7824 */ /* 0x000fe400078e00ff */
[----:B------:R-:W-:Y:S01]  /*06c0*/  IMAD.IADD R0, R2, 0x1, -R3 ;  /* 0x0000000102007824 */ /* 0x000fe200078e0a03 */
[----:B------:R-:W-:Y:S01]  /*06d0*/  SHF.R.S32.HI R10, RZ, 0x1f, R19 ;  /* 0x0000001fff0a7819 */ /* 0x000fe20000011413 */
[----:B-1----:R-:W-:Y:S01]  /*06e0*/  IMAD.WIDE R16, R17, 0x4, R6 ;  /* 0x0000000411107825 */ /* 0x002fe200078e0206 */
[----:B------:R-:W-:-:S02]  /*06f0*/  CS2R R6, SRZ ;  /* 0x0000000000067805 */ /* 0x000fc4000001ff00 */
[----:B------:R-:W-:Y:S01]  /*0700*/  SHF.R.S32.HI R3, RZ, 0x1f, R13 ;  /* 0x0000001fff037819 */ /* 0x000fe2000001140d */
[----:B------:R-:W3:Y:S01]  /*0710*/  @!P0 LDG.E.EL.64 R4, desc[UR4][R26.64] ;  /* 0x000000041a048981 */ /* 0x000ee2000c2e1b00 */
[----:B------:R-:W-:Y:S02]  /*0720*/  IADD3 R19, P2, P3, R13, R0, R19 ;  /* 0x000000000d137210 */ /* 0x000fe40007b5e013 */
[----:B------:R-:W-:Y:S01]  /*0730*/  SHF.R.S32.HI R11, RZ, 0x1f, R0 ;  /* 0x0000001fff0b7819 */ /* 0x000fe20000011400 */
[----:B------:R-:W-:Y:S01]  /*0740*/  IMAD.MOV.U32 R0, RZ, RZ, RZ ;  /* 0x000000ffff007224 */ /* 0x000fe200078e00ff */
[----:B------:R1:W3:Y:S02]  /*0750*/  @!P0 LDG.E.64 R6, desc[UR4][R16.64] ;  /* 0x0000000410068981 */ /* 0x0002e4000c1e1b00 */
[----:B------:R-:W-:Y:S01]  /*0760*/  IADD3.X R10, R3, R11, R10, P2, P3 ;  /* 0x0000000b030a7210 */ /* 0x000fe200017e640a */
[----:B------:R-:W-:Y:S02]  /*0770*/  IMAD.MOV.U32 R3, RZ, RZ, RZ ;  /* 0x000000ffff037224 */ /* 0x000fe400078e00ff */
[----:B0-----:R-:W-:Y:S01]  /*0780*/  IMAD.WIDE R12, R12, 0x4, R8 ;  /* 0x000000040c0c7825 */ /* 0x001fe200078e0208 */
[----:B------:R-:W-:-:S02]  /*0790*/  LEA R14, P2, R19, UR6, 0x2 ;  /* 0x00000006130e7c11 */ /* 0x000fc4000f8410ff */
[----:B------:R-:W-:Y:S02]  /*07a0*/  CS2R R8, SRZ ;  /* 0x0000000000087805 */ /* 0x000fe4000001ff00 */
[----:B------:R-:W3:Y:S01]  /*07b0*/  @!P0 LDG.E.EL R0, desc[UR4][R12.64] ;  /* 0x000000040c008981 */ /* 0x000ee2000c2e1900 */
[----:B------:R-:W-:Y:S02]  /*07c0*/  LEA.HI.X R15, R19, UR7, R10, 0x2, P2 ;  /* 0x00000007130f7c11 */ /* 0x000fe400090f140a */
[----:B------:R-:W0:Y:S01]  /*07d0*/  LDC.64 R10, c[0x0][0x250] ;  /* 0x00009400ff0a7b82 */ /* 0x000e220000000a00 */
[----:B------:R0:W3:Y:S04]  /*07e0*/  @!P0 LDG.E.EL R3, desc[UR4][R12.64] ;  /* 0x000000040c038981 */ /* 0x0000e8000c2e1900 */
[----:B------:R-:W3:Y:S01]  /*07f0*/  @P1 LDG.E.64 R8, desc[UR4][R14.64+-0x800] ;  /* 0xfff800040e081981 */ /* 0x000ee2000c1e1b00 */
[----:B0-----:R-:W-:Y:S01]  /*0800*/  IMAD.WIDE R10, R2, 0x4, R10 ;  /* 0x00000004020a7825 */ /* 0x001fe200078e020a */
[----:B----4-:R-:W-:-:S02]  /*0810*/  SEL R19, R18, RZ, !P0 ;  /* 0x000000ff12137207 */ /* 0x010fc40004000000 */
[----:B-----5:R-:W-:Y:S02]  /*0820*/  SEL R24, R24, RZ, !P0 ;  /* 0x000000ff18187207 */ /* 0x020fe40004000000 */
[----:B-1----:R-:W-:-:S05]  /*0830*/  SEL R16, R25, RZ, !P0 ;  /* 0x000000ff19107207 */ /* 0x002fca0004000000 */
[----:B------:R-:W-:Y:S01]  /*0840*/  FADD R16, -R19, R16 ;  /* 0x0000001013107221 */ /* 0x000fe20000000100 */
[----:B--2---:R-:W-:-:S05]  /*0850*/  SEL R21, R21, RZ, !P0 ;  /* 0x000000ff15157207 */ /* 0x004fca0004000000 */
[----:B------:R-:W-:Y:S01]  /*0860*/  FADD R21, -R24, R21 ;  /* 0x0000001518157221 */ /* 0x000fe20000000100 */
[----:B---3--:R-:W-:Y:S02]  /*0870*/  SEL R4, R4, RZ, !P0 ;  /* 0x000000ff04047207 */ /* 0x008fe40004000000 */
[----:B------:R-:W-:Y:S02]  /*0880*/  SEL R5, R5, RZ, !P0 ;  /* 0x000000ff05057207 */ /* 0x000fe40004000000 */
[----:B------:R-:W-:Y:S01]  /*0890*/  SEL R13, R6, RZ, !P0 ;  /* 0x000000ff060d7207 */ /* 0x000fe20004000000 */
[----:B------:R-:W-:Y:S01]  /*08a0*/  FFMA R4, R16, R4, R19 ;  /* 0x0000000410047223 */ /* 0x000fe20000000013 */
[----:B------:R-:W-:Y:S01]  /*08b0*/  SEL R6, R7, RZ, !P0 ;  /* 0x000000ff07067207 */ /* 0x000fe20004000000 */
[----:B------:R-:W-:Y:S02]  /*08c0*/  FFMA R5, R21, R5, R24 ;  /* 0x0000000515057223 */ /* 0x000fe40000000018 */
[----:B------:R-:W-:-:S02]  /*08d0*/  FADD R4, -R13, R4 ;  /* 0x000000040d047221 */ /* 0x000fc40000000100 */
[----:B------:R-:W-:Y:S01]  /*08e0*/  FADD R5, -R6, R5 ;  /* 0x0000000506057221 */ /* 0x000fe20000000100 */
[----:B------:R-:W-:Y:S02]  /*08f0*/  SEL R0, R0, RZ, !P0 ;  /* 0x000000ff00007207 */ /* 0x000fe40004000000 */
[----:B------:R-:W-:-:S03]  /*0900*/  SEL R3, R3, RZ, !P0 ;  /* 0x000000ff03037207 */ /* 0x000fc60004000000 */
[----:B------:R-:W-:Y:S01]  /*0910*/  FFMA R4, R4, R0, R13 ;  /* 0x0000000004047223 */ /* 0x000fe2000000000d */
[----:B------:R-:W-:Y:S01]  /*0920*/  @P0 SEL R4, R8, RZ, P1 ;  /* 0x000000ff08040207 */ /* 0x000fe20000800000 */
[----:B------:R-:W-:Y:S01]  /*0930*/  FFMA R5, R5, R3, R6 ;  /* 0x0000000305057223 */ /* 0x000fe20000000006 */
[----:B------:R-:W-:-:S05]  /*0940*/  @P0 SEL R5, R9, RZ, P1 ;  /* 0x000000ff09050207 */ /* 0x000fca0000800000 */
[----:B------:R-:W-:Y:S01]  /*0950*/  STG.E.64 desc[UR4][R10.64], R4 ;  /* 0x000000040a007986 */ /* 0x000fe2000c101b04 */
[----:B------:R-:W-:Y:S05]  /*0960*/  EXIT ;  /* 0x000000000000794d */ /* 0x000fea0003800000 */
.L_x_0:
[----:B------:R-:W-:-:S00]  /*0970*/  BRA `(.L_x_0) ;  /* 0xfffffffc00fc7947 */ /* 0x000fc0000383ffff */
[----:B------:R-:W-:-:S00]  /*0980*/  NOP ;  /* 0x0000000000007918 */ /* 0x000fc00000000000 */
[----:B------:R-:W-:-:S00]  /*0990*/  NOP ;  /* 0x0000000000007918 */ /* 0x000fc00000000000 */
[----:B------:R-:W-:-:S00]  /*09a0*/  NOP ;  /* 0x0000000000007918 */ /* 0x000fc00000000000 */
[----:B------:R-:W-:-:S00]  /*09b0*/  NOP ;  /* 0x0000000000007918 */ /* 0x000fc00000000000 */
[----:B------:R-:W-:-:S00]  /*09c0*/  NOP ;  /* 0x0000000000007918 */ /* 0x000fc00000000000 */
[----:B------:R-:W-:-:S00]  /*09d0*/  NOP ;  /* 0x0000000000007918 */ /* 0x000fc00000000000 */
[----:B------:R-:W-:-:S00]  /*09e0*/  NOP ;  /* 0x0000000000007918 */ /* 0x000fc00000000000 */
[----:B------:R-:W-:-:S00]  /*09f0*/  NOP ;  /* 0x0000000000007918 */ /* 0x000fc00000000000 */
.L_x_1:


//--------------------- .nv.constant0.triton_poi_fused_cat_18 --------------------------
	.section	.nv.constant0.triton_poi_fused_cat_18,"a",@progbits
	.sectionflags	@""
	.align	4
.nv.constant0.triton_poi_fused_cat_18:
	.zero		604
